	.headerflags	@"EF_CUDA_TEXMODE_UNIFIED EF_CUDA_64BIT_ADDRESS EF_CUDA_ACCELERATORS EF_CUDA_SM90 EF_CUDA_VIRTUAL_SM(EF_CUDA_SM90)"
	.elftype	@"ET_EXEC"


//--------------------- .nv.info                  --------------------------
	.section	.nv.info,"",@"SHT_CUDA_INFO"
	.align	4


	//----- nvinfo : EIATTR_REGCOUNT
	.align		4
        /*0000*/ 	.byte	0x04, 0x2f
        /*0002*/ 	.short	(.L_1 - .L_0)
	.align		4
.L_0:
        /*0004*/ 	.word	index@(triton_per_fused_mv_24)
        /*0008*/ 	.word	0x00000020


	//----- nvinfo : EIATTR_MIN_STACK_SIZE
	.align		4
.L_1:
        /*000c*/ 	.byte	0x04, 0x12
        /*000e*/ 	.short	(.L_3 - .L_2)
	.align		4
.L_2:
        /*0010*/ 	.word	index@(triton_per_fused_mv_24)
        /*0014*/ 	.word	0x00000000


	//----- nvinfo : EIATTR_FRAME_SIZE
	.align		4
.L_3:
        /*0018*/ 	.byte	0x04, 0x11
        /*001a*/ 	.short	(.L_5 - .L_4)
	.align		4
.L_4:
        /*001c*/ 	.word	index@(triton_per_fused_mv_24)
        /*0020*/ 	.word	0x00000000


	//----- nvinfo : EIATTR_MIN_STACK_SIZE
	.align		4
.L_5:
        /*0024*/ 	.byte	0x04, 0x12
        /*0026*/ 	.short	(.L_7 - .L_6)
	.align		4
.L_6:
        /*0028*/ 	.word	index@(triton_per_fused_mv_24)
        /*002c*/ 	.word	0x00000000
.L_7:


//--------------------- .nv.info.triton_per_fused_mv_24 --------------------------
	.section	.nv.info.triton_per_fused_mv_24,"",@"SHT_CUDA_INFO"
	.sectionflags	@""
	.align	4


	//----- nvinfo : EIATTR_CUDA_API_VERSION
	.align		4
        /*0000*/ 	.byte	0x04, 0x37
        /*0002*/ 	.short	(.L_9 - .L_8)
.L_8:
        /*0004*/ 	.word	0x0000007c


	//----- nvinfo : EIATTR_KPARAM_INFO
	.align		4
.L_9:
        /*0008*/ 	.byte	0x04, 0x17
        /*000a*/ 	.short	(.L_11 - .L_10)
.L_10:
        /*000c*/ 	.word	0x00000000
        /*0010*/ 	.short	0x0003
        /*0012*/ 	.short	0x0014
        /*0014*/ 	.byte	0x00, 0xf0, 0x11, 0x00


	//----- nvinfo : EIATTR_KPARAM_INFO
	.align		4
.L_11:
        /*0018*/ 	.byte	0x04, 0x17
        /*001a*/ 	.short	(.L_13 - .L_12)
.L_12:
        /*001c*/ 	.word	0x00000000
        /*0020*/ 	.short	0x0002
        /*0022*/ 	.short	0x0010
        /*0024*/ 	.byte	0x00, 0xf0, 0x11, 0x00


	//----- nvinfo : EIATTR_KPARAM_INFO
	.align		4
.L_13:
        /*0028*/ 	.byte	0x04, 0x17
        /*002a*/ 	.short	(.L_15 - .L_14)
.L_14:
        /*002c*/ 	.word	0x00000000
        /*0030*/ 	.short	0x0001
        /*0032*/ 	.short	0x0008
        /*0034*/ 	.byte	0x00, 0xf4, 0x21, 0x00


	//----- nvinfo : EIATTR_KPARAM_INFO
	.align		4
.L_15:
        /*0038*/ 	.byte	0x04, 0x17
        /*003a*/ 	.short	(.L_17 - .L_16)
.L_16:
        /*003c*/ 	.word	0x00000000
        /*0040*/ 	.short	0x0000
        /*0042*/ 	.short	0x0000
        /*0044*/ 	.byte	0x00, 0xf4, 0x21, 0x00


	//----- nvinfo : EIATTR_SPARSE_MMA_MASK
	.align		4
.L_17:
        /*0048*/ 	.byte	0x03, 0x50
        /*004a*/ 	.short	0x0000


	//----- nvinfo : EIATTR_MAXREG_COUNT
	.align		4
        /*004c*/ 	.byte	0x03, 0x1b
        /*004e*/ 	.short	0x00ff


	//----- nvinfo : EIATTR_COOP_GROUP_MASK_REGIDS
	.align		4
        /*0050*/ 	.byte	0x04, 0x29
        /*0052*/ 	.short	(.L_19 - .L_18)


	//   ....[0]....
.L_18:
        /*0054*/ 	.word	0xffffffff


	//   ....[1]....
        /*0058*/ 	.word	0xffffffff


	//   ....[2]....
        /*005c*/ 	.word	0xffffffff


	//   ....[3]....
        /*0060*/ 	.word	0xffffffff


	//   ....[4]....
        /*0064*/ 	.word	0xffffffff


	//   ....[5]....
        /*0068*/ 	.word	0xffffffff


	//   ....[6]....
        /*006c*/ 	.word	0xffffffff


	//   ....[7]....
        /*0070*/ 	.word	0xffffffff


	//   ....[8]....
        /*0074*/ 	.word	0xffffffff


	//   ....[9]....
        /*0078*/ 	.word	0xffffffff


	//   ....[10]....
        /*007c*/ 	.word	0xffffffff


	//   ....[11]....
        /*0080*/ 	.word	0xffffffff


	//   ....[12]....
        /*0084*/ 	.word	0xffffffff


	//   ....[13]....
        /*0088*/ 	.word	0xffffffff


	//   ....[14]....
        /*008c*/ 	.word	0xffffffff


	//   ....[15]....
        /*0090*/ 	.word	0xffffffff


	//   ....[16]....
        /*0094*/ 	.word	0xffffffff


	//   ....[17]....
        /*0098*/ 	.word	0xffffffff


	//   ....[18]....
        /*009c*/ 	.word	0xffffffff


	//   ....[19]....
        /*00a0*/ 	.word	0xffffffff


	//   ....[20]....
        /*00a4*/ 	.word	0xffffffff


	//   ....[21]....
        /*00a8*/ 	.word	0xffffffff


	//   ....[22]....
        /*00ac*/ 	.word	0xffffffff


	//   ....[23]....
        /*00b0*/ 	.word	0xffffffff


	//   ....[24]....
        /*00b4*/ 	.word	0xffffffff


	//   ....[25]....
        /*00b8*/ 	.word	0xffffffff


	//   ....[26]....
        /*00bc*/ 	.word	0xffffffff


	//   ....[27]....
        /*00c0*/ 	.word	0xffffffff


	//   ....[28]....
        /*00c4*/ 	.word	0xffffffff


	//   ....[29]....
        /*00c8*/ 	.word	0xffffffff


	//   ....[30]....
        /*00cc*/ 	.word	0xffffffff


	//   ....[31]....
        /*00d0*/ 	.word	0xffffffff


	//----- nvinfo : EIATTR_COOP_GROUP_INSTR_OFFSETS
	.align		4
.L_19:
        /*00d4*/ 	.byte	0x04, 0x28
        /*00d6*/ 	.short	(.L_21 - .L_20)


	//   ....[0]....
.L_20:
        /*00d8*/ 	.word	0x000005f0


	//   ....[1]....
        /*00dc*/ 	.word	0x00000600


	//   ....[2]....
        /*00e0*/ 	.word	0x00000610


	//   ....[3]....
        /*00e4*/ 	.word	0x00000620


	//   ....[4]....
        /*00e8*/ 	.word	0x00000630


	//   ....[5]....
        /*00ec*/ 	.word	0x00000640


	//   ....[6]....
        /*00f0*/ 	.word	0x00000650


	//   ....[7]....
        /*00f4*/ 	.word	0x00000660


	//   ....[8]....
        /*00f8*/ 	.word	0x000006f0


	//   ....[9]....
        /*00fc*/ 	.word	0x00000700


	//   ....[10]....
        /*0100*/ 	.word	0x00000710


	//   ....[11]....
        /*0104*/ 	.word	0x00000720


	//   ....[12]....
        /*0108*/ 	.word	0x00000730


	//   ....[13]....
        /*010c*/ 	.word	0x00000740


	//   ....[14]....
        /*0110*/ 	.word	0x00000750


	//   ....[15]....
        /*0114*/ 	.word	0x00000760


	//   ....[16]....
        /*0118*/ 	.word	0x000007f0


	//   ....[17]....
        /*011c*/ 	.word	0x00000800


	//   ....[18]....
        /*0120*/ 	.word	0x00000810


	//   ....[19]....
        /*0124*/ 	.word	0x00000820


	//   ....[20]....
        /*0128*/ 	.word	0x00000830


	//   ....[21]....
        /*012c*/ 	.word	0x00000840


	//   ....[22]....
        /*0130*/ 	.word	0x00000850


	//   ....[23]....
        /*0134*/ 	.word	0x00000860


	//   ....[24]....
        /*0138*/ 	.word	0x000008f0


	//   ....[25]....
        /*013c*/ 	.word	0x00000900


	//   ....[26]....
        /*0140*/ 	.word	0x00000910


	//   ....[27]....
        /*0144*/ 	.word	0x00000920


	//   ....[28]....
        /*0148*/ 	.word	0x00000930


	//   ....[29]....
        /*014c*/ 	.word	0x00000940


	//   ....[30]....
        /*0150*/ 	.word	0x00000950


	//   ....[31]....
        /*0154*/ 	.word	0x00000960


	//----- nvinfo : EIATTR_EXIT_INSTR_OFFSETS
	.align		4
.L_21:
        /*0158*/ 	.byte	0x04, 0x1c
        /*015a*/ 	.short	(.L_23 - .L_22)


	//   ....[0]....
.L_22:
        /*015c*/ 	.word	0x00000af0


	//   ....[1]....
        /*0160*/ 	.word	0x00000b40


	//----- nvinfo : EIATTR_REQNTID
	.align		4
.L_23:
        /*0164*/ 	.byte	0x04, 0x10
        /*0166*/ 	.short	(.L_25 - .L_24)
.L_24:
        /*0168*/ 	.word	0x00000100
        /*016c*/ 	.word	0x00000001
        /*0170*/ 	.word	0x00000001


	//----- nvinfo : EIATTR_CBANK_PARAM_SIZE
	.align		4
.L_25:
        /*0174*/ 	.byte	0x03, 0x19
        /*0176*/ 	.short	0x0018


	//----- nvinfo : EIATTR_PARAM_CBANK
	.align		4
        /*0178*/ 	.byte	0x04, 0x0a
        /*017a*/ 	.short	(.L_27 - .L_26)
	.align		4
.L_26:
        /*017c*/ 	.word	index@(.nv.constant0.triton_per_fused_mv_24)
        /*0180*/ 	.short	0x0210
        /*0182*/ 	.short	0x0018


	//----- nvinfo : EIATTR_SW_WAR
	.align		4
.L_27:
        /*0184*/ 	.byte	0x04, 0x36
        /*0186*/ 	.short	(.L_29 - .L_28)
.L_28:
        /*0188*/ 	.word	0x00000008
.L_29:


//--------------------- .nv.callgraph             --------------------------
	.section	.nv.callgraph,"",@"SHT_CUDA_CALLGRAPH"
	.align	4
	.sectionentsize	8
	.align		4
        /*0000*/ 	.word	0x00000000
	.align		4
        /*0004*/ 	.word	0xffffffff
	.align		4
        /*0008*/ 	.word	0x00000000
	.align		4
        /*000c*/ 	.word	0xfffffffe
	.align		4
        /*0010*/ 	.word	0x00000000
	.align		4
        /*0014*/ 	.word	0xfffffffd
	.align		4
        /*0018*/ 	.word	0x00000000
	.align		4
        /*001c*/ 	.word	0xfffffffc


//--------------------- .text.triton_per_fused_mv_24 --------------------------
	.section	.text.triton_per_fused_mv_24,"ax",@progbits
	.sectionflags	@"SHF_BARRIERS=1"
	.align	128
        .global         triton_per_fused_mv_24
        .type           triton_per_fused_mv_24,@function
        .size           triton_per_fused_mv_24,(.L_x_1 - triton_per_fused_mv_24)
        .other          triton_per_fused_mv_24,@"STO_CUDA_ENTRY STV_DEFAULT"
triton_per_fused_mv_24:
.text.triton_per_fused_mv_24:
[----:B------:R-:W0:Y:S01]  /*0000*/  LDC R1, c[0x0][0x28] ;  /* 0x00000a00ff017b82 */ /* 0x000e220000000800 */
[----:B------:R-:W1:Y:S07]  /*0010*/  S2R R20, SR_TID.X ;  /* 0x0000000000147919 */ /* 0x000e6e0000002100 */
[----:B------:R-:W2:Y:S01]  /*0020*/  LDC.64 R14, c[0x0][0x210] ;  /* 0x00008400ff0e7b82 */ /* 0x000ea20000000a00 */
[----:B------:R-:W-:Y:S01]  /*0030*/  CS2R R4, SRZ ;  /* 0x0000000000047805 */ /* 0x000fe2000001ff00 */
[----:B------:R-:W-:Y:S01]  /*0040*/  ULDC.64 UR6, c[0x0][0x208] ;  /* 0x0000820000067ab9 */ /* 0x000fe20000000a00 */
[----:B------:R-:W3:Y:S01]  /*0050*/  S2R R21, SR_CTAID.X ;  /* 0x0000000000157919 */ /* 0x000ee20000002500 */
[----:B-1----:R-:W-:Y:S01]  /*0060*/  IMAD.SHL.U32 R23, R20, 0x2, RZ ;  /* 0x0000000214177824 */ /* 0x002fe200078e00ff */
[----:B------:R-:W-:Y:S01]  /*0070*/  SHF.R.U32.HI R0, RZ, 0x4, R20 ;  /* 0x00000004ff007819 */ /* 0x000fe20000011614 */
[----:B---3--:R-:W-:-:S03]  /*0080*/  IMAD.SHL.U32 R21, R21, 0x80, RZ ;  /* 0x0000008015157824 */ /* 0x008fc600078e00ff */
[----:B------:R-:W-:Y:S02]  /*0090*/  LOP3.LUT R23, R23, 0x1e, RZ, 0xc0, !PT ;  /* 0x0000001e17177812 */ /* 0x000fe400078ec0ff */
[----:B------:R-:W-:Y:S02]  /*00a0*/  SGXT.U32 R0, R0, 0x4 ;  /* 0x000000040000781a */ /* 0x000fe40000000000 */
[----:B------:R-:W-:Y:S02]  /*00b0*/  ISETP.GE.U32.AND P0, PT, R23, 0x12, PT ;  /* 0x000000121700780c */ /* 0x000fe40003f06070 */
[----:B------:R-:W-:-:S04]  /*00c0*/  LOP3.LUT R2, R21, R0, RZ, 0xfc, !PT ;  /* 0x0000000015027212 */ /* 0x000fc800078efcff */
[C---:B------:R-:W-:Y:S01]  /*00d0*/  ISETP.LT.AND P1, PT, R2.reuse, 0x200, !P0 ;  /* 0x000002000200780c */ /* 0x040fe20004721270 */
[----:B------:R-:W-:-:S04]  /*00e0*/  IMAD R3, R2, 0x12, R23 ;  /* 0x0000001202037824 */ /* 0x000fc800078e0217 */
[----:B--2---:R-:W-:-:S08]  /*00f0*/  IMAD.WIDE R2, R3, 0x4, R14 ;  /* 0x0000000403027825 */ /* 0x004fd000078e020e */
[----:B------:R1:W2:Y:S01]  /*0100*/  @P1 LDG.E.64 R4, desc[UR6][R2.64] ;  /* 0x0000000602041981 */ /* 0x0002a2000c1e1b00 */
[----:B------:R-:W-:Y:S02]  /*0110*/  LOP3.LUT R10, R21, 0x30, R0, 0xfe, !PT ;  /* 0x00000030150a7812 */ /* 0x000fe400078efe00 */
[----:B------:R-:W-:Y:S02]  /*0120*/  CS2R R6, SRZ ;  /* 0x0000000000067805 */ /* 0x000fe4000001ff00 */
[----:B------:R-:W-:Y:S02]  /*0130*/  LOP3.LUT R16, R21, 0x50, R0, 0xfe, !PT ;  /* 0x0000005015107812 */ /* 0x000fe400078efe00 */
[----:B------:R-:W-:Y:S02]  /*0140*/  CS2R R12, SRZ ;  /* 0x00000000000c7805 */ /* 0x000fe4000001ff00 */
[----:B------:R-:W-:Y:S01]  /*0150*/  LOP3.LUT R8, R21, 0x20, R0, 0xfe, !PT ;  /* 0x0000002015087812 */ /* 0x000fe200078efe00 */
[----:B------:R-:W-:Y:S01]  /*0160*/  IMAD R17, R10, 0x12, R23 ;  /* 0x000000120a117824 */ /* 0x000fe200078e0217 */
[----:B------:R-:W-:-:S02]  /*0170*/  LOP3.LUT R18, R21, 0x60, R0, 0xfe, !PT ;  /* 0x0000006015127812 */ /* 0x000fc400078efe00 */
[----:B------:R-:W-:Y:S01]  /*0180*/  LOP3.LUT R22, R21, 0x70, R0, 0xfe, !PT ;  /* 0x0000007015167812 */ /* 0x000fe200078efe00 */
[--C-:B------:R-:W-:Y:S01]  /*0190*/  IMAD R29, R8, 0x12, R23.reuse ;  /* 0x00000012081d7824 */ /* 0x100fe200078e0217 */
[----:B-1----:R-:W-:Y:S01]  /*01a0*/  LOP3.LUT R2, R21, 0x40, R0, 0xfe, !PT ;  /* 0x0000004015027812 */ /* 0x002fe200078efe00 */
[----:B------:R-:W-:Y:S01]  /*01b0*/  IMAD R25, R18, 0x12, R23 ;  /* 0x0000001212197824 */ /* 0x000fe200078e0217 */
[----:B------:R-:W-:Y:S01]  /*01c0*/  ISETP.LT.AND P4, PT, R10, 0x200, !P0 ;  /* 0x000002000a00780c */ /* 0x000fe20004781270 */
[----:B------:R-:W-:Y:S01]  /*01d0*/  IMAD.WIDE R28, R29, 0x4, R14 ;  /* 0x000000041d1c7825 */ /* 0x000fe200078e020e */
[----:B------:R-:W-:Y:S02]  /*01e0*/  ISETP.LT.AND P3, PT, R2, 0x200, !P0 ;  /* 0x000002000200780c */ /* 0x000fe40004761270 */
[----:B------:R-:W-:Y:S01]  /*01f0*/  ISETP.LT.AND P2, PT, R16, 0x200, !P0 ;  /* 0x000002001000780c */ /* 0x000fe20004741270 */
[----:B------:R-:W-:Y:S01]  /*0200*/  IMAD R19, R2, 0x12, R23 ;  /* 0x0000001202137824 */ /* 0x000fe200078e0217 */
[----:B------:R-:W-:-:S02]  /*0210*/  ISETP.LT.AND P5, PT, R8, 0x200, !P0 ;  /* 0x000002000800780c */ /* 0x000fc400047a1270 */
[----:B------:R-:W-:Y:S02]  /*0220*/  CS2R R10, SRZ ;  /* 0x00000000000a7805 */ /* 0x000fe4000001ff00 */
[----:B------:R-:W-:Y:S01]  /*0230*/  CS2R R2, SRZ ;  /* 0x0000000000027805 */ /* 0x000fe2000001ff00 */
[----:B------:R-:W-:-:S08]  /*0240*/  IMAD.WIDE R24, R25, 0x4, R14 ;  /* 0x0000000419187825 */ /* 0x000fd000078e020e */
[----:B------:R-:W3:Y:S01]  /*0250*/  @P5 LDG.E.64 R12, desc[UR6][R28.64] ;  /* 0x000000061c0c5981 */ /* 0x000ee2000c1e1b00 */
[----:B--2---:R-:W-:Y:S02]  /*0260*/  SEL R4, R4, RZ, P1 ;  /* 0x000000ff04047207 */ /* 0x004fe40000800000 */
[----:B------:R-:W-:-:S05]  /*0270*/  SEL R5, R5, RZ, P1 ;  /* 0x000000ff05057207 */ /* 0x000fca0000800000 */
[----:B------:R-:W-:Y:S01]  /*0280*/  FADD R9, R4, R5 ;  /* 0x0000000504097221 */ /* 0x000fe20000000000 */
[----:B------:R-:W-:Y:S01]  /*0290*/  LOP3.LUT R4, R21, 0x10, R0, 0xfe, !PT ;  /* 0x0000001015047812 */ /* 0x000fe200078efe00 */
[----:B------:R-:W-:-:S03]  /*02a0*/  IMAD R5, R16, 0x12, R23 ;  /* 0x0000001210057824 */ /* 0x000fc600078e0217 */
[C---:B------:R-:W-:Y:S01]  /*02b0*/  ISETP.LT.AND P6, PT, R4.reuse, 0x200, !P0 ;  /* 0x000002000400780c */ /* 0x040fe200047c1270 */
[--C-:B------:R-:W-:Y:S01]  /*02c0*/  IMAD R27, R4, 0x12, R23.reuse ;  /* 0x00000012041b7824 */ /* 0x100fe200078e0217 */
[----:B------:R-:W-:Y:S01]  /*02d0*/  FSEL R0, R9, RZ, P1 ;  /* 0x000000ff09007208 */ /* 0x000fe20000800000 */
[----:B------:R-:W-:Y:S01]  /*02e0*/  IMAD R23, R22, 0x12, R23 ;  /* 0x0000001216177824 */ /* 0x000fe200078e0217 */
[----:B------:R-:W-:Y:S01]  /*02f0*/  ISETP.LT.AND P1, PT, R18, 0x200, !P0 ;  /* 0x000002001200780c */ /* 0x000fe20004721270 */
[--C-:B------:R-:W-:Y:S01]  /*0300*/  IMAD.WIDE R26, R27, 0x4, R14.reuse ;  /* 0x000000041b1a7825 */ /* 0x100fe200078e020e */
[----:B------:R-:W-:Y:S02]  /*0310*/  ISETP.LT.AND P0, PT, R22, 0x200, !P0 ;  /* 0x000002001600780c */ /* 0x000fe40004701270 */
[----:B------:R-:W-:Y:S01]  /*0320*/  CS2R R8, SRZ ;  /* 0x0000000000087805 */ /* 0x000fe2000001ff00 */
[----:B------:R-:W-:-:S04]  /*0330*/  IMAD.WIDE R18, R19, 0x4, R14 ;  /* 0x0000000413127825 */ /* 0x000fc800078e020e */
[----:B------:R1:W2:Y:S01]  /*0340*/  @P6 LDG.E.64 R6, desc[UR6][R26.64] ;  /* 0x000000061a066981 */ /* 0x0002a2000c1e1b00 */
[----:B------:R-:W-:-:S03]  /*0350*/  IMAD.WIDE R16, R17, 0x4, R14 ;  /* 0x0000000411107825 */ /* 0x000fc600078e020e */
[----:B------:R-:W4:Y:S01]  /*0360*/  @P3 LDG.E.64 R8, desc[UR6][R18.64] ;  /* 0x0000000612083981 */ /* 0x000f22000c1e1b00 */
[----:B------:R-:W-:-:S03]  /*0370*/  IMAD.WIDE R4, R5, 0x4, R14 ;  /* 0x0000000405047825 */ /* 0x000fc600078e020e */
[----:B------:R-:W5:Y:S01]  /*0380*/  @P4 LDG.E.64 R10, desc[UR6][R16.64] ;  /* 0x00000006100a4981 */ /* 0x000f62000c1e1b00 */
[----:B-1----:R-:W-:Y:S01]  /*0390*/  IMAD.WIDE R26, R23, 0x4, R14 ;  /* 0x00000004171a7825 */ /* 0x002fe200078e020e */
[----:B------:R-:W-:Y:S02]  /*03a0*/  CS2R R22, SRZ ;  /* 0x0000000000167805 */ /* 0x000fe4000001ff00 */
[----:B------:R-:W-:Y:S01]  /*03b0*/  CS2R R14, SRZ ;  /* 0x00000000000e7805 */ /* 0x000fe2000001ff00 */
[----:B------:R1:W5:Y:S04]  /*03c0*/  @P2 LDG.E.64 R2, desc[UR6][R4.64] ;  /* 0x0000000604022981 */ /* 0x000368000c1e1b00 */
[----:B------:R-:W5:Y:S04]  /*03d0*/  @P1 LDG.E.64 R22, desc[UR6][R24.64] ;  /* 0x0000000618161981 */ /* 0x000f68000c1e1b00 */
[----:B------:R-:W5:Y:S01]  /*03e0*/  @P0 LDG.E.64 R14, desc[UR6][R26.64] ;  /* 0x000000061a0e0981 */ /* 0x000f62000c1e1b00 */
[----:B---3--:R-:W-:-:S02]  /*03f0*/  SEL R12, R12, RZ, P5 ;  /* 0x000000ff0c0c7207 */ /* 0x008fc40002800000 */
[----:B------:R-:W-:Y:S01]  /*0400*/  SEL R13, R13, RZ, P5 ;  /* 0x000000ff0d0d7207 */ /* 0x000fe20002800000 */
[----:B------:R-:W3:Y:S01]  /*0410*/  S2UR UR5, SR_CgaCtaId ;  /* 0x00000000000579c3 */ /* 0x000ee20000008800 */
[----:B------:R-:W-:Y:S01]  /*0420*/  UMOV UR4, 0x400 ;  /* 0x0000040000047882 */ /* 0x000fe20000000000 */
[----:B------:R-:W-:Y:S01]  /*0430*/  LOP3.LUT R21, R21, 0x7f, R20, 0xf8, !PT ;  /* 0x0000007f15157812 */ /* 0x000fe200078ef814 */
[----:B---3--:R-:W-:Y:S01]  /*0440*/  UPRMT UR4, UR5, 0x654, UR4 ;  /* 0x0000065405047896 */ /* 0x008fe20008000004 */
[----:B--2---:R-:W-:Y:S02]  /*0450*/  SEL R6, R6, RZ, P6 ;  /* 0x000000ff06067207 */ /* 0x004fe40003000000 */
[----:B------:R-:W-:Y:S02]  /*0460*/  SEL R7, R7, RZ, P6 ;  /* 0x000000ff07077207 */ /* 0x000fe40003000000 */
[----:B----4-:R-:W-:Y:S02]  /*0470*/  SEL R8, R8, RZ, P3 ;  /* 0x000000ff08087207 */ /* 0x010fe40001800000 */
[----:B------:R-:W-:-:S02]  /*0480*/  SEL R9, R9, RZ, P3 ;  /* 0x000000ff09097207 */ /* 0x000fc40001800000 */
[----:B-----5:R-:W-:Y:S02]  /*0490*/  SEL R10, R10, RZ, P4 ;  /* 0x000000ff0a0a7207 */ /* 0x020fe40002000000 */
[----:B------:R-:W-:Y:S01]  /*04a0*/  SEL R11, R11, RZ, P4 ;  /* 0x000000ff0b0b7207 */ /* 0x000fe20002000000 */
[----:B-1----:R-:W-:Y:S01]  /*04b0*/  FADD R4, R6, R7 ;  /* 0x0000000706047221 */ /* 0x002fe20000000000 */
[----:B------:R-:W-:Y:S01]  /*04c0*/  SEL R16, R3, RZ, P2 ;  /* 0x000000ff03107207 */ /* 0x000fe20001000000 */
[----:B------:R-:W-:Y:S01]  /*04d0*/  FADD R3, R8, R9 ;  /* 0x0000000908037221 */ /* 0x000fe20000000000 */
[----:B------:R-:W-:Y:S02]  /*04e0*/  SEL R5, R2, RZ, P2 ;  /* 0x000000ff02057207 */ /* 0x000fe40001000000 */
[----:B------:R-:W-:Y:S02]  /*04f0*/  SEL R7, R22, RZ, P1 ;  /* 0x000000ff16077207 */ /* 0x000fe40000800000 */
[----:B------:R-:W-:-:S02]  /*0500*/  SEL R8, R23, RZ, P1 ;  /* 0x000000ff17087207 */ /* 0x000fc40000800000 */
[----:B------:R-:W-:Y:S02]  /*0510*/  SEL R14, R14, RZ, P0 ;  /* 0x000000ff0e0e7207 */ /* 0x000fe40000000000 */
[----:B------:R-:W-:Y:S01]  /*0520*/  SEL R15, R15, RZ, P0 ;  /* 0x000000ff0f0f7207 */ /* 0x000fe20000000000 */
[----:B------:R-:W-:Y:S01]  /*0530*/  FADD R2, R10, R11 ;  /* 0x0000000b0a027221 */ /* 0x000fe20000000000 */
[----:B------:R-:W-:Y:S01]  /*0540*/  FADD R5, R5, R16 ;  /* 0x0000001005057221 */ /* 0x000fe20000000000 */
[----:B------:R-:W-:Y:S01]  /*0550*/  FADD R6, R12, R13 ;  /* 0x0000000d0c067221 */ /* 0x000fe20000000000 */
[----:B------:R-:W-:Y:S01]  /*0560*/  FADD R7, R7, R8 ;  /* 0x0000000807077221 */ /* 0x000fe20000000000 */
[----:B------:R-:W-:Y:S01]  /*0570*/  FADD R14, R14, R15 ;  /* 0x0000000f0e0e7221 */ /* 0x000fe20000000000 */
[----:B------:R-:W-:Y:S02]  /*0580*/  FSEL R2, R2, RZ, P4 ;  /* 0x000000ff02027208 */ /* 0x000fe40002000000 */
[----:B------:R-:W-:-:S02]  /*0590*/  FSEL R3, R3, RZ, P3 ;  /* 0x000000ff03037208 */ /* 0x000fc40001800000 */
[----:B------:R-:W-:Y:S02]  /*05a0*/  FSEL R5, R5, RZ, P2 ;  /* 0x000000ff05057208 */ /* 0x000fe40001000000 */
[----:B------:R-:W-:Y:S02]  /*05b0*/  FSEL R4, R4, RZ, P6 ;  /* 0x000000ff04047208 */ /* 0x000fe40003000000 */
[----:B------:R-:W-:Y:S02]  /*05c0*/  FSEL R6, R6, RZ, P5 ;  /* 0x000000ff06067208 */ /* 0x000fe40002800000 */
[----:B------:R-:W-:Y:S02]  /*05d0*/  FSEL R7, R7, RZ, P1 ;  /* 0x000000ff07077208 */ /* 0x000fe40000800000 */
[----:B------:R-:W-:Y:S01]  /*05e0*/  FSEL R14, R14, RZ, P0 ;  /* 0x000000ff0e0e7208 */ /* 0x000fe20000000000 */
[----:B------:R-:W1:Y:S04]  /*05f0*/  SHFL.BFLY PT, R17, R2, 0x8, 0x1f ;  /* 0x0d001f0002117f89 */ /* 0x000e6800000e0000 */
[----:B------:R-:W2:Y:S04]  /*0600*/  SHFL.BFLY PT, R10, R3, 0x8, 0x1f ;  /* 0x0d001f00030a7f89 */ /* 0x000ea800000e0000 */
[----:B------:R-:W3:Y:S04]  /*0610*/  SHFL.BFLY PT, R9, R0, 0x8, 0x1f ;  /* 0x0d001f0000097f89 */ /* 0x000ee800000e0000 */
[----:B------:R-:W4:Y:S04]  /*0620*/  SHFL.BFLY PT, R12, R5, 0x8, 0x1f ;  /* 0x0d001f00050c7f89 */ /* 0x000f2800000e0000 */
[----:B------:R-:W5:Y:S04]  /*0630*/  SHFL.BFLY PT, R11, R4, 0x8, 0x1f ;  /* 0x0d001f00040b7f89 */ /* 0x000f6800000e0000 */
[----:B------:R-:W5:Y:S04]  /*0640*/  SHFL.BFLY PT, R13, R6, 0x8, 0x1f ;  /* 0x0d001f00060d7f89 */ /* 0x000f6800000e0000 */
[----:B------:R-:W5:Y:S04]  /*0650*/  SHFL.BFLY PT, R16, R7, 0x8, 0x1f ;  /* 0x0d001f0007107f89 */ /* 0x000f6800000e0000 */
[----:B------:R-:W5:Y:S01]  /*0660*/  SHFL.BFLY PT, R15, R14, 0x8, 0x1f ;  /* 0x0d001f000e0f7f89 */ /* 0x000f6200000e0000 */
[----:B-1----:R-:W-:Y:S01]  /*0670*/  FADD R17, R2, R17 ;  /* 0x0000001102117221 */ /* 0x002fe20000000000 */
[----:B--2---:R-:W-:Y:S01]  /*0680*/  FADD R2, R3, R10 ;  /* 0x0000000a03027221 */ /* 0x004fe20000000000 */
[----:B---3--:R-:W-:Y:S01]  /*0690*/  FADD R0, R0, R9 ;  /* 0x0000000900007221 */ /* 0x008fe20000000000 */
[----:B----4-:R-:W-:Y:S01]  /*06a0*/  FADD R3, R5, R12 ;  /* 0x0000000c05037221 */ /* 0x010fe20000000000 */
[----:B-----5:R-:W-:Y:S01]  /*06b0*/  FADD R4, R4, R11 ;  /* 0x0000000b04047221 */ /* 0x020fe20000000000 */
[----:B0-----:R-:W-:Y:S01]  /*06c0*/  FADD R6, R6, R13 ;  /* 0x0000000d06067221 */ /* 0x001fe20000000000 */
[----:B------:R-:W-:Y:S01]  /*06d0*/  FADD R5, R7, R16 ;  /* 0x0000001007057221 */ /* 0x000fe20000000000 */
[----:B------:R-:W-:Y:S01]  /*06e0*/  FADD R14, R14, R15 ;  /* 0x0000000f0e0e7221 */ /* 0x000fe20000000000 */
[----:B------:R-:W0:Y:S04]  /*06f0*/  SHFL.BFLY PT, R9, R0, 0x4, 0x1f ;  /* 0x0c801f0000097f89 */ /* 0x000e2800000e0000 */
[----:B------:R-:W1:Y:S04]  /*0700*/  SHFL.BFLY PT, R11, R4, 0x4, 0x1f ;  /* 0x0c801f00040b7f89 */ /* 0x000e6800000e0000 */
[----:B------:R-:W2:Y:S04]  /*0710*/  SHFL.BFLY PT, R13, R6, 0x4, 0x1f ;  /* 0x0c801f00060d7f89 */ /* 0x000ea800000e0000 */
[----:B------:R-:W3:Y:S04]  /*0720*/  SHFL.BFLY PT, R8, R17, 0x4, 0x1f ;  /* 0x0c801f0011087f89 */ /* 0x000ee800000e0000 */
[----:B------:R-:W4:Y:S04]  /*0730*/  SHFL.BFLY PT, R15, R2, 0x4, 0x1f ;  /* 0x0c801f00020f7f89 */ /* 0x000f2800000e0000 */
[----:B------:R-:W5:Y:S04]  /*0740*/  SHFL.BFLY PT, R10, R3, 0x4, 0x1f ;  /* 0x0c801f00030a7f89 */ /* 0x000f6800000e0000 */
[----:B------:R-:W5:Y:S04]  /*0750*/  SHFL.BFLY PT, R12, R5, 0x4, 0x1f ;  /* 0x0c801f00050c7f89 */ /* 0x000f6800000e0000 */
[----:B------:R-:W5:Y:S01]  /*0760*/  SHFL.BFLY PT, R19, R14, 0x4, 0x1f ;  /* 0x0c801f000e137f89 */ /* 0x000f6200000e0000 */
[----:B0-----:R-:W-:Y:S01]  /*0770*/  FADD R0, R0, R9 ;  /* 0x0000000900007221 */ /* 0x001fe20000000000 */
[----:B-1----:R-:W-:Y:S01]  /*0780*/  FADD R4, R4, R11 ;  /* 0x0000000b04047221 */ /* 0x002fe20000000000 */
[----:B--2---:R-:W-:Y:S01]  /*0790*/  FADD R6, R6, R13 ;  /* 0x0000000d06067221 */ /* 0x004fe20000000000 */
[----:B---3--:R-:W-:Y:S01]  /*07a0*/  FADD R8, R17, R8 ;  /* 0x0000000811087221 */ /* 0x008fe20000000000 */
[----:B----4-:R-:W-:Y:S01]  /*07b0*/  FADD R2, R2, R15 ;  /* 0x0000000f02027221 */ /* 0x010fe20000000000 */
[----:B-----5:R-:W-:Y:S01]  /*07c0*/  FADD R3, R3, R10 ;  /* 0x0000000a03037221 */ /* 0x020fe20000000000 */
        /* <DEDUP_REMOVED lines=26> */
[----:B------:R-:W-:Y:S01]  /*0970*/  SHF.R.U32.HI R16, RZ, 0x4, R20 ;  /* 0x00000004ff107819 */ /* 0x000fe20000011614 */
[----:B0-----:R-:W-:-:S03]  /*0980*/  FADD R13, R0, R13 ;  /* 0x0000000d000d7221 */ /* 0x001fc60000000000 */
[----:B------:R-:W-:Y:S01]  /*0990*/  SGXT.U32 R16, R16, 0x4 ;  /* 0x000000041010781a */ /* 0x000fe20000000000 */
[----:B-1----:R-:W-:Y:S01]  /*09a0*/  FADD R11, R4, R11 ;  /* 0x0000000b040b7221 */ /* 0x002fe20000000000 */
[----:B--2---:R-:W-:Y:S01]  /*09b0*/  FADD R9, R6, R9 ;  /* 0x0000000906097221 */ /* 0x004fe20000000000 */
[----:B---3--:R-:W-:Y:S01]  /*09c0*/  FADD R7, R8, R7 ;  /* 0x0000000708077221 */ /* 0x008fe20000000000 */
[----:B------:R-:W-:Y:S01]  /*09d0*/  LEA R0, R16, UR4, 0x2 ;  /* 0x0000000410007c11 */ /* 0x000fe2000f8e10ff */
[----:B----4-:R-:W-:Y:S01]  /*09e0*/  FADD R15, R2, R15 ;  /* 0x0000000f020f7221 */ /* 0x010fe20000000000 */
[----:B-----5:R-:W-:Y:S01]  /*09f0*/  FADD R10, R3, R10 ;  /* 0x0000000a030a7221 */ /* 0x020fe20000000000 */
[----:B------:R-:W-:Y:S01]  /*0a00*/  FADD R12, R5, R12 ;  /* 0x0000000c050c7221 */ /* 0x000fe20000000000 */
[----:B------:R-:W-:Y:S01]  /*0a10*/  FADD R17, R14, R17 ;  /* 0x000000110e117221 */ /* 0x000fe20000000000 */
[----:B------:R0:W-:Y:S04]  /*0a20*/  STS [R0], R13 ;  /* 0x0000000d00007388 */ /* 0x0001e80000000800 */
[----:B------:R0:W-:Y:S04]  /*0a30*/  STS [R0+0x40], R11 ;  /* 0x0000400b00007388 */ /* 0x0001e80000000800 */
[----:B------:R0:W-:Y:S04]  /*0a40*/  STS [R0+0x80], R9 ;  /* 0x0000800900007388 */ /* 0x0001e80000000800 */
[----:B------:R0:W-:Y:S04]  /*0a50*/  STS [R0+0xc0], R7 ;  /* 0x0000c00700007388 */ /* 0x0001e80000000800 */
[----:B------:R0:W-:Y:S04]  /*0a60*/  STS [R0+0x100], R15 ;  /* 0x0001000f00007388 */ /* 0x0001e80000000800 */
[----:B------:R0:W-:Y:S04]  /*0a70*/  STS [R0+0x140], R10 ;  /* 0x0001400a00007388 */ /* 0x0001e80000000800 */
[----:B------:R0:W-:Y:S04]  /*0a80*/  STS [R0+0x180], R12 ;  /* 0x0001800c00007388 */ /* 0x0001e80000000800 */
[----:B------:R0:W-:Y:S01]  /*0a90*/  STS [R0+0x1c0], R17 ;  /* 0x0001c01100007388 */ /* 0x0001e20000000800 */
[----:B------:R-:W-:Y:S01]  /*0aa0*/  BAR.SYNC.DEFER_BLOCKING 0x0 ;  /* 0x0000000000007b1d */ /* 0x000fe20000010000 */
[----:B------:R-:W-:-:S04]  /*0ab0*/  LOP3.LUT P0, RZ, R20, 0x80, RZ, 0xc0, !PT ;  /* 0x0000008014ff7812 */ /* 0x000fc8000780c0ff */
[----:B------:R-:W-:Y:S02]  /*0ac0*/  ISETP.LT.AND P0, PT, R21, 0x200, !P0 ;  /* 0x000002001500780c */ /* 0x000fe40004701270 */
[----:B------:R-:W-:-:S04]  /*0ad0*/  LOP3.LUT R20, R20, 0x7f, RZ, 0xc0, !PT ;  /* 0x0000007f14147812 */ /* 0x000fc800078ec0ff */
[----:B------:R-:W-:-:S07]  /*0ae0*/  LEA R20, R20, UR4, 0x2 ;  /* 0x0000000414147c11 */ /* 0x000fce000f8e10ff */
[----:B0-----:R-:W-:Y:S05]  /*0af0*/  @!P0 EXIT ;  /* 0x000000000000894d */ /* 0x001fea0003800000 */
[----:B------:R-:W0:Y:S01]  /*0b00*/  LDS R5, [R20] ;  /* 0x0000000014057984 */ /* 0x000e220000000800 */
[----:B------:R-:W1:Y:S02]  /*0b10*/  LDC.64 R2, c[0x0][0x218] ;  /* 0x00008600ff027b82 */ /* 0x000e640000000a00 */
[----:B-1----:R-:W-:-:S05]  /*0b20*/  IMAD.WIDE R2, R21, 0x4, R2 ;  /* 0x0000000415027825 */ /* 0x002fca00078e0202 */
[----:B0-----:R-:W-:Y:S01]  /*0b30*/  STG.E desc[UR6][R2.64], R5 ;  /* 0x0000000502007986 */ /* 0x001fe2000c101906 */
[----:B------:R-:W-:Y:S05]  /*0b40*/  EXIT ;  /* 0x000000000000794d */ /* 0x000fea0003800000 */
.L_x_0:
[----:B------:R-:W-:-:S00]  /*0b50*/  BRA `(.L_x_0) ;  /* 0xfffffffc00fc7947 */ /* 0x000fc0000383ffff */
[----:B------:R-:W-:-:S00]  /*0b60*/  NOP ;  /* 0x0000000000007918 */ /* 0x000fc00000000000 */
        /* <DEDUP_REMOVED lines=9> */
.L_x_1:


//--------------------- .nv.shared.triton_per_fused_mv_24 --------------------------
	.section	.nv.shared.triton_per_fused_mv_24,"aw",@nobits
	.sectionflags	@""
	.align	16
	.zero		1024


//--------------------- .nv.constant0.triton_per_fused_mv_24 --------------------------
	.section	.nv.constant0.triton_per_fused_mv_24,"a",@progbits
	.sectionflags	@""
	.align	4
.nv.constant0.triton_per_fused_mv_24:
	.zero		552
